//
// Generated by NVIDIA NVVM Compiler
//
// Compiler Build ID: CL-36424714
// Cuda compilation tools, release 13.0, V13.0.88
// Based on NVVM 20.0.0
//

.version 9.0
.target sm_100
.address_size 64

	// .globl	_Z10stencil_2dPKiPii
// _ZZ10stencil_2dPKiPiiE4temp has been demoted

.visible .entry _Z10stencil_2dPKiPii(
	.param .u64 .ptr .align 1 _Z10stencil_2dPKiPii_param_0,
	.param .u64 .ptr .align 1 _Z10stencil_2dPKiPii_param_1,
	.param .u32 _Z10stencil_2dPKiPii_param_2
)
{
	.reg .pred 	%p<3>;
	.reg .b32 	%r<52>;
	.reg .b64 	%rd<13>;
	// demoted variable
	.shared .align 4 .b8 _ZZ10stencil_2dPKiPiiE4temp[5776];
	ld.param.u64 	%rd4, [_Z10stencil_2dPKiPii_param_0];
	ld.param.u64 	%rd3, [_Z10stencil_2dPKiPii_param_1];
	ld.param.u32 	%r5, [_Z10stencil_2dPKiPii_param_2];
	cvta.to.global.u64 	%rd1, %rd4;
	mov.u32 	%r6, %ctaid.x;
	mov.u32 	%r7, %ntid.x;
	mov.u32 	%r1, %tid.x;
	mad.lo.s32 	%r8, %r6, %r7, %r1;
	mov.u32 	%r9, %ctaid.y;
	mov.u32 	%r10, %ntid.y;
	mov.u32 	%r2, %tid.y;
	mad.lo.s32 	%r11, %r9, %r10, %r2;
	mad.lo.s32 	%r3, %r5, %r8, %r11;
	mul.wide.s32 	%rd5, %r3, 4;
	add.s64 	%rd2, %rd1, %rd5;
	ld.global.u32 	%r12, [%rd2];
	mov.u32 	%r13, _ZZ10stencil_2dPKiPiiE4temp;
	mad.lo.s32 	%r14, %r1, 152, %r13;
	shl.b32 	%r15, %r2, 2;
	add.s32 	%r16, %r14, %r15;
	add.s32 	%r4, %r16, 456;
	st.shared.u32 	[%r16+468], %r12;
	setp.gt.u32 	%p1, %r1, 2;
	@%p1 bra 	$L__BB0_2;
	mad.lo.s32 	%r17, %r5, -3, %r3;
	mul.wide.s32 	%rd6, %r17, 4;
	add.s64 	%rd7, %rd1, %rd6;
	ld.global.u32 	%r18, [%rd7];
	st.shared.u32 	[%r4+-444], %r18;
	mad.lo.s32 	%r19, %r5, 35, %r17;
	mul.wide.s32 	%rd8, %r19, 4;
	add.s64 	%rd9, %rd1, %rd8;
	ld.global.u32 	%r20, [%rd9];
	st.shared.u32 	[%r4+4876], %r20;
$L__BB0_2:
	setp.gt.u32 	%p2, %r2, 2;
	@%p2 bra 	$L__BB0_4;
	ld.global.u32 	%r21, [%rd2+-12];
	st.shared.u32 	[%r4], %r21;
	ld.global.u32 	%r22, [%rd2+128];
	st.shared.u32 	[%r4+140], %r22;
$L__BB0_4:
	bar.sync 	0;
	add.s32 	%r25, %r13, %r15;
	mad.lo.s32 	%r26, %r1, 152, %r25;
	ld.shared.u32 	%r27, [%r26+12];
	ld.shared.u32 	%r28, [%r4];
	add.s32 	%r29, %r28, %r27;
	ld.shared.u32 	%r30, [%r26+164];
	add.s32 	%r31, %r30, %r29;
	ld.shared.u32 	%r32, [%r4+4];
	add.s32 	%r33, %r32, %r31;
	ld.shared.u32 	%r34, [%r26+316];
	add.s32 	%r35, %r34, %r33;
	ld.shared.u32 	%r36, [%r4+8];
	add.s32 	%r37, %r36, %r35;
	ld.shared.u32 	%r38, [%r26+468];
	add.s32 	%r39, %r38, %r37;
	ld.shared.u32 	%r40, [%r26+620];
	add.s32 	%r41, %r40, %r39;
	ld.shared.u32 	%r42, [%r4+16];
	add.s32 	%r43, %r42, %r41;
	ld.shared.u32 	%r44, [%r26+772];
	add.s32 	%r45, %r44, %r43;
	ld.shared.u32 	%r46, [%r4+20];
	add.s32 	%r47, %r46, %r45;
	ld.shared.u32 	%r48, [%r26+924];
	add.s32 	%r49, %r48, %r47;
	ld.shared.u32 	%r50, [%r4+24];
	add.s32 	%r51, %r50, %r49;
	cvta.to.global.u64 	%rd10, %rd3;
	add.s64 	%rd12, %rd10, %rd5;
	st.global.u32 	[%rd12], %r51;
	ret;

}
	// .globl	_Z11dot_productPKiS0_Pii
.visible .entry _Z11dot_productPKiS0_Pii(
	.param .u64 .ptr .align 1 _Z11dot_productPKiS0_Pii_param_0,
	.param .u64 .ptr .align 1 _Z11dot_productPKiS0_Pii_param_1,
	.param .u64 .ptr .align 1 _Z11dot_productPKiS0_Pii_param_2,
	.param .u32 _Z11dot_productPKiS0_Pii_param_3
)
{
	.reg .pred 	%p<10>;
	.reg .b32 	%r<107>;
	.reg .b64 	%rd<67>;

	ld.param.u64 	%rd14, [_Z11dot_productPKiS0_Pii_param_0];
	ld.param.u64 	%rd15, [_Z11dot_productPKiS0_Pii_param_1];
	ld.param.u32 	%r31, [_Z11dot_productPKiS0_Pii_param_3];
	cvta.to.global.u64 	%rd1, %rd15;
	cvta.to.global.u64 	%rd2, %rd14;
	mov.u32 	%r32, %ntid.x;
	mov.u32 	%r33, %ctaid.x;
	mov.u32 	%r34, %tid.x;
	mad.lo.s32 	%r1, %r32, %r33, %r34;
	mov.u32 	%r35, %ntid.y;
	mov.u32 	%r36, %ctaid.y;
	mov.u32 	%r37, %tid.y;
	mad.lo.s32 	%r38, %r35, %r36, %r37;
	max.s32 	%r39, %r1, %r38;
	setp.ge.s32 	%p1, %r39, %r31;
	@%p1 bra 	$L__BB1_13;
	mul.lo.s32 	%r3, %r31, %r38;
	and.b32  	%r4, %r31, 7;
	setp.lt.u32 	%p2, %r31, 8;
	mov.b32 	%r101, 0;
	mov.u32 	%r106, %r101;
	@%p2 bra 	$L__BB1_4;
	and.b32  	%r101, %r31, 2147483640;
	neg.s32 	%r95, %r101;
	mul.wide.s32 	%rd16, %r31, 4;
	add.s64 	%rd3, %rd1, %rd16;
	shl.b32 	%r7, %r31, 3;
	mul.wide.s32 	%rd17, %r31, 8;
	add.s64 	%rd4, %rd1, %rd17;
	mul.wide.s32 	%rd18, %r31, 12;
	add.s64 	%rd5, %rd1, %rd18;
	mul.wide.s32 	%rd19, %r31, 16;
	add.s64 	%rd6, %rd1, %rd19;
	mul.wide.s32 	%rd20, %r31, 20;
	add.s64 	%rd7, %rd1, %rd20;
	mul.wide.s32 	%rd21, %r31, 24;
	add.s64 	%rd8, %rd1, %rd21;
	mul.wide.s32 	%rd22, %r31, 28;
	add.s64 	%rd9, %rd1, %rd22;
	mul.wide.u32 	%rd23, %r3, 4;
	add.s64 	%rd24, %rd23, %rd2;
	add.s64 	%rd66, %rd24, 16;
	mov.b32 	%r106, 0;
	mov.u32 	%r94, %r1;
$L__BB1_3:
	.pragma "nounroll";
	mul.wide.s32 	%rd25, %r94, 4;
	add.s64 	%rd26, %rd3, %rd25;
	add.s64 	%rd27, %rd4, %rd25;
	add.s64 	%rd28, %rd5, %rd25;
	add.s64 	%rd29, %rd6, %rd25;
	add.s64 	%rd30, %rd7, %rd25;
	add.s64 	%rd31, %rd8, %rd25;
	add.s64 	%rd32, %rd9, %rd25;
	add.s64 	%rd33, %rd1, %rd25;
	ld.global.u32 	%r43, [%rd66+-16];
	ld.global.u32 	%r44, [%rd33];
	mad.lo.s32 	%r45, %r44, %r43, %r106;
	ld.global.u32 	%r46, [%rd66+-12];
	ld.global.u32 	%r47, [%rd26];
	mad.lo.s32 	%r48, %r47, %r46, %r45;
	ld.global.u32 	%r49, [%rd66+-8];
	ld.global.u32 	%r50, [%rd27];
	mad.lo.s32 	%r51, %r50, %r49, %r48;
	ld.global.u32 	%r52, [%rd66+-4];
	ld.global.u32 	%r53, [%rd28];
	mad.lo.s32 	%r54, %r53, %r52, %r51;
	ld.global.u32 	%r55, [%rd66];
	ld.global.u32 	%r56, [%rd29];
	mad.lo.s32 	%r57, %r56, %r55, %r54;
	ld.global.u32 	%r58, [%rd66+4];
	ld.global.u32 	%r59, [%rd30];
	mad.lo.s32 	%r60, %r59, %r58, %r57;
	ld.global.u32 	%r61, [%rd66+8];
	ld.global.u32 	%r62, [%rd31];
	mad.lo.s32 	%r63, %r62, %r61, %r60;
	ld.global.u32 	%r64, [%rd66+12];
	ld.global.u32 	%r65, [%rd32];
	mad.lo.s32 	%r106, %r65, %r64, %r63;
	add.s32 	%r95, %r95, 8;
	add.s32 	%r94, %r94, %r7;
	add.s64 	%rd66, %rd66, 32;
	setp.ne.s32 	%p3, %r95, 0;
	@%p3 bra 	$L__BB1_3;
$L__BB1_4:
	setp.eq.s32 	%p4, %r4, 0;
	@%p4 bra 	$L__BB1_12;
	and.b32  	%r17, %r31, 3;
	setp.lt.u32 	%p5, %r4, 4;
	@%p5 bra 	$L__BB1_7;
	add.s32 	%r67, %r101, %r3;
	mul.wide.u32 	%rd34, %r67, 4;
	add.s64 	%rd35, %rd2, %rd34;
	ld.global.u32 	%r68, [%rd35];
	mad.lo.s32 	%r69, %r101, %r31, %r1;
	mul.wide.s32 	%rd36, %r69, 4;
	add.s64 	%rd37, %rd1, %rd36;
	ld.global.u32 	%r70, [%rd37];
	mad.lo.s32 	%r71, %r70, %r68, %r106;
	cvt.u64.u32 	%rd38, %r3;
	cvt.u64.u32 	%rd39, %r101;
	add.s64 	%rd40, %rd39, %rd38;
	shl.b64 	%rd41, %rd40, 2;
	add.s64 	%rd42, %rd2, %rd41;
	ld.global.u32 	%r72, [%rd42+4];
	mul.wide.s32 	%rd43, %r31, 4;
	add.s64 	%rd44, %rd37, %rd43;
	ld.global.u32 	%r73, [%rd44];
	mad.lo.s32 	%r74, %r73, %r72, %r71;
	ld.global.u32 	%r75, [%rd42+8];
	add.s64 	%rd45, %rd44, %rd43;
	ld.global.u32 	%r76, [%rd45];
	mad.lo.s32 	%r77, %r76, %r75, %r74;
	ld.global.u32 	%r78, [%rd42+12];
	add.s64 	%rd46, %rd45, %rd43;
	ld.global.u32 	%r79, [%rd46];
	mad.lo.s32 	%r106, %r79, %r78, %r77;
	add.s32 	%r101, %r101, 4;
$L__BB1_7:
	setp.eq.s32 	%p6, %r17, 0;
	@%p6 bra 	$L__BB1_12;
	setp.eq.s32 	%p7, %r17, 1;
	@%p7 bra 	$L__BB1_10;
	add.s32 	%r81, %r101, %r3;
	mul.wide.u32 	%rd47, %r81, 4;
	add.s64 	%rd48, %rd2, %rd47;
	ld.global.u32 	%r82, [%rd48];
	mad.lo.s32 	%r83, %r101, %r31, %r1;
	mul.wide.s32 	%rd49, %r83, 4;
	add.s64 	%rd50, %rd1, %rd49;
	ld.global.u32 	%r84, [%rd50];
	mad.lo.s32 	%r85, %r84, %r82, %r106;
	cvt.u64.u32 	%rd51, %r3;
	cvt.u64.u32 	%rd52, %r101;
	add.s64 	%rd53, %rd52, %rd51;
	shl.b64 	%rd54, %rd53, 2;
	add.s64 	%rd55, %rd2, %rd54;
	ld.global.u32 	%r86, [%rd55+4];
	mul.wide.s32 	%rd56, %r31, 4;
	add.s64 	%rd57, %rd50, %rd56;
	ld.global.u32 	%r87, [%rd57];
	mad.lo.s32 	%r106, %r87, %r86, %r85;
	add.s32 	%r101, %r101, 2;
$L__BB1_10:
	and.b32  	%r88, %r31, 1;
	setp.eq.b32 	%p8, %r88, 1;
	not.pred 	%p9, %p8;
	@%p9 bra 	$L__BB1_12;
	add.s32 	%r89, %r101, %r3;
	mul.wide.u32 	%rd58, %r89, 4;
	add.s64 	%rd59, %rd2, %rd58;
	ld.global.u32 	%r90, [%rd59];
	mad.lo.s32 	%r91, %r101, %r31, %r1;
	mul.wide.s32 	%rd60, %r91, 4;
	add.s64 	%rd61, %rd1, %rd60;
	ld.global.u32 	%r92, [%rd61];
	mad.lo.s32 	%r106, %r92, %r90, %r106;
$L__BB1_12:
	ld.param.u64 	%rd65, [_Z11dot_productPKiS0_Pii_param_2];
	add.s32 	%r93, %r3, %r1;
	cvta.to.global.u64 	%rd62, %rd65;
	mul.wide.s32 	%rd63, %r93, 4;
	add.s64 	%rd64, %rd62, %rd63;
	st.global.u32 	[%rd64], %r106;
$L__BB1_13:
	ret;

}


// ===== COMPILED SASS (sm_100) =====

	.target	sm_100

	.elftype	@"ET_EXEC"


//--------------------- .note.nv.tkinfo           --------------------------
	.section	.note.nv.tkinfo,"",@"SHT_NOTE"
	.sectionflags	@"SHF_NOTE_NV_TKINFO"
	.tkinfo
        /*0018*/ 	.word	0x00000002
        /*0030*/ 	.string	""
        /*0030*/ 	.string	"ptxas"
        /*0030*/ 	.string	"Cuda compilation tools, release 13.0, V13.0.88"
        /*0030*/ 	.string	"Build cuda_13.0.r13.0/compiler.36424714_0"
        /*0030*/ 	.string	"-arch sm_100 -m 64 "



//--------------------- .note.nv.cuinfo           --------------------------
	.section	.note.nv.cuinfo,"",@"SHT_NOTE"
	.sectionflags	@"SHF_NOTE_NV_CUINFO"
        /*0018*/ 	.short	0x0002
        /*001a*/ 	.short	0x0064
        /*001c*/ 	.short	0x0082
	.zero		2


//--------------------- .nv.info                  --------------------------
	.section	.nv.info,"",@"SHT_CUDA_INFO"
	.align	4


	//----- nvinfo : EIATTR_REGCOUNT
	.align		4
        /*0000*/ 	.byte	0x04, 0x2f
        /*0002*/ 	.short	(.L_1 - .L_0)
	.align		4
.L_0:
        /*0004*/ 	.word	index@(_Z10stencil_2dPKiPii)
        /*0008*/ 	.word	0x00000016


	//----- nvinfo : EIATTR_FRAME_SIZE
	.align		4
.L_1:
        /*000c*/ 	.byte	0x04, 0x11
        /*000e*/ 	.short	(.L_3 - .L_2)
	.align		4
.L_2:
        /*0010*/ 	.word	index@(_Z10stencil_2dPKiPii)
        /*0014*/ 	.word	0x00000000


	//----- nvinfo : EIATTR_REGCOUNT
	.align		4
.L_3:
        /*0018*/ 	.byte	0x04, 0x2f
        /*001a*/ 	.short	(.L_5 - .L_4)
	.align		4
.L_4:
        /*001c*/ 	.word	index@(_Z11dot_productPKiS0_Pii)
        /*0020*/ 	.word	0x0000001e


	//----- nvinfo : EIATTR_FRAME_SIZE
	.align		4
.L_5:
        /*0024*/ 	.byte	0x04, 0x11
        /*0026*/ 	.short	(.L_7 - .L_6)
	.align		4
.L_6:
        /*0028*/ 	.word	index@(_Z11dot_productPKiS0_Pii)
        /*002c*/ 	.word	0x00000000


	//----- nvinfo : EIATTR_MIN_STACK_SIZE
	.align		4
.L_7:
        /*0030*/ 	.byte	0x04, 0x12
        /*0032*/ 	.short	(.L_9 - .L_8)
	.align		4
.L_8:
        /*0034*/ 	.word	index@(_Z11dot_productPKiS0_Pii)
        /*0038*/ 	.word	0x00000000


	//----- nvinfo : EIATTR_MIN_STACK_SIZE
	.align		4
.L_9:
        /*003c*/ 	.byte	0x04, 0x12
        /*003e*/ 	.short	(.L_11 - .L_10)
	.align		4
.L_10:
        /*0040*/ 	.word	index@(_Z10stencil_2dPKiPii)
        /*0044*/ 	.word	0x00000000
.L_11:


//--------------------- .nv.compat                --------------------------
	.section	.nv.compat,"",@"SHT_CUDA_COMPAT_INFO"
	.align	4
        /*0000*/ 	.byte	0x02, 0x09, 0x00, 0x00, 0x02, 0x02, 0x01, 0x00, 0x02, 0x05, 0x05, 0x00, 0x03, 0x07, 0x01, 0x01
        /*0010*/ 	.byte	0x02, 0x03, 0x00, 0x00, 0x02, 0x06, 0x01, 0x00, 0x04, 0x0b, 0x08, 0x00, 0x09, 0x00, 0x00, 0x00
        /*0020*/ 	.byte	0x00, 0x00, 0x00, 0x00


//--------------------- .nv.info._Z11dot_productPKiS0_Pii --------------------------
	.section	.nv.info._Z11dot_productPKiS0_Pii,"",@"SHT_CUDA_INFO"
	.sectionflags	@""
	.align	4


	//----- nvinfo : EIATTR_CUDA_API_VERSION
	.align		4
        /*0000*/ 	.byte	0x04, 0x37
        /*0002*/ 	.short	(.L_13 - .L_12)
.L_12:
        /*0004*/ 	.word	0x00000082


	//----- nvinfo : EIATTR_KPARAM_INFO
	.align		4
.L_13:
        /*0008*/ 	.byte	0x04, 0x17
        /*000a*/ 	.short	(.L_15 - .L_14)
.L_14:
        /*000c*/ 	.word	0x00000000
        /*0010*/ 	.short	0x0003
        /*0012*/ 	.short	0x0018
        /*0014*/ 	.byte	0x00, 0xf0, 0x11, 0x00


	//----- nvinfo : EIATTR_KPARAM_INFO
	.align		4
.L_15:
        /*0018*/ 	.byte	0x04, 0x17
        /*001a*/ 	.short	(.L_17 - .L_16)
.L_16:
        /*001c*/ 	.word	0x00000000
        /*0020*/ 	.short	0x0002
        /*0022*/ 	.short	0x0010
        /*0024*/ 	.byte	0x00, 0xf5, 0x21, 0x00


	//----- nvinfo : EIATTR_KPARAM_INFO
	.align		4
.L_17:
        /*0028*/ 	.byte	0x04, 0x17
        /*002a*/ 	.short	(.L_19 - .L_18)
.L_18:
        /*002c*/ 	.word	0x00000000
        /*0030*/ 	.short	0x0001
        /*0032*/ 	.short	0x0008
        /*0034*/ 	.byte	0x00, 0xf5, 0x21, 0x00


	//----- nvinfo : EIATTR_KPARAM_INFO
	.align		4
.L_19:
        /*0038*/ 	.byte	0x04, 0x17
        /*003a*/ 	.short	(.L_21 - .L_20)
.L_20:
        /*003c*/ 	.word	0x00000000
        /*0040*/ 	.short	0x0000
        /*0042*/ 	.short	0x0000
        /*0044*/ 	.byte	0x00, 0xf5, 0x21, 0x00


	//----- nvinfo : EIATTR_SPARSE_MMA_MASK
	.align		4
.L_21:
        /*0048*/ 	.byte	0x03, 0x50
        /*004a*/ 	.short	0x0000


	//----- nvinfo : EIATTR_MAXREG_COUNT
	.align		4
        /*004c*/ 	.byte	0x03, 0x1b
        /*004e*/ 	.short	0x00ff


	//----- nvinfo : EIATTR_MERCURY_ISA_VERSION
	.align		4
        /*0050*/ 	.byte	0x03, 0x5f
        /*0052*/ 	.short	0x0101


	//----- nvinfo : EIATTR_VRC_CTA_INIT_COUNT
	.align		4
        /*0054*/ 	.byte	0x02, 0x4a
	.zero		1
	.zero		1


	//----- nvinfo : EIATTR_EXIT_INSTR_OFFSETS
	.align		4
        /*0058*/ 	.byte	0x04, 0x1c
        /*005a*/ 	.short	(.L_23 - .L_22)


	//   ....[0]....
.L_22:
        /*005c*/ 	.word	0x000000c0


	//   ....[1]....
        /*0060*/ 	.word	0x00000a90


	//----- nvinfo : EIATTR_CBANK_PARAM_SIZE
	.align		4
.L_23:
        /*0064*/ 	.byte	0x03, 0x19
        /*0066*/ 	.short	0x001c


	//----- nvinfo : EIATTR_PARAM_CBANK
	.align		4
        /*0068*/ 	.byte	0x04, 0x0a
        /*006a*/ 	.short	(.L_25 - .L_24)
	.align		4
.L_24:
        /*006c*/ 	.word	index@(.nv.constant0._Z11dot_productPKiS0_Pii)
        /*0070*/ 	.short	0x0380
        /*0072*/ 	.short	0x001c


	//----- nvinfo : EIATTR_SW_WAR
	.align		4
.L_25:
        /*0074*/ 	.byte	0x04, 0x36
        /*0076*/ 	.short	(.L_27 - .L_26)
.L_26:
        /*0078*/ 	.word	0x00000008
.L_27:


//--------------------- .nv.info._Z10stencil_2dPKiPii --------------------------
	.section	.nv.info._Z10stencil_2dPKiPii,"",@"SHT_CUDA_INFO"
	.sectionflags	@""
	.align	4


	//----- nvinfo : EIATTR_CUDA_API_VERSION
	.align		4
        /*0000*/ 	.byte	0x04, 0x37
        /*0002*/ 	.short	(.L_29 - .L_28)
.L_28:
        /*0004*/ 	.word	0x00000082


	//----- nvinfo : EIATTR_KPARAM_INFO
	.align		4
.L_29:
        /*0008*/ 	.byte	0x04, 0x17
        /*000a*/ 	.short	(.L_31 - .L_30)
.L_30:
        /*000c*/ 	.word	0x00000000
        /*0010*/ 	.short	0x0002
        /*0012*/ 	.short	0x0010
        /*0014*/ 	.byte	0x00, 0xf0, 0x11, 0x00


	//----- nvinfo : EIATTR_KPARAM_INFO
	.align		4
.L_31:
        /*0018*/ 	.byte	0x04, 0x17
        /*001a*/ 	.short	(.L_33 - .L_32)
.L_32:
        /*001c*/ 	.word	0x00000000
        /*0020*/ 	.short	0x0001
        /*0022*/ 	.short	0x0008
        /*0024*/ 	.byte	0x00, 0xf5, 0x21, 0x00


	//----- nvinfo : EIATTR_KPARAM_INFO
	.align		4
.L_33:
        /*0028*/ 	.byte	0x04, 0x17
        /*002a*/ 	.short	(.L_35 - .L_34)
.L_34:
        /*002c*/ 	.word	0x00000000
        /*0030*/ 	.short	0x0000
        /*0032*/ 	.short	0x0000
        /*0034*/ 	.byte	0x00, 0xf5, 0x21, 0x00


	//----- nvinfo : EIATTR_SPARSE_MMA_MASK
	.align		4
.L_35:
        /*0038*/ 	.byte	0x03, 0x50
        /*003a*/ 	.short	0x0000


	//----- nvinfo : EIATTR_MAXREG_COUNT
	.align		4
        /*003c*/ 	.byte	0x03, 0x1b
        /*003e*/ 	.short	0x00ff


	//----- nvinfo : EIATTR_NUM_BARRIERS
	.align		4
        /*0040*/ 	.byte	0x02, 0x4c
        /*0042*/ 	.byte	0x01
	.zero		1


	//----- nvinfo : EIATTR_MERCURY_ISA_VERSION
	.align		4
        /*0044*/ 	.byte	0x03, 0x5f
        /*0046*/ 	.short	0x0101


	//----- nvinfo : EIATTR_VRC_CTA_INIT_COUNT
	.align		4
        /*0048*/ 	.byte	0x02, 0x4a
	.zero		1
	.zero		1


	//----- nvinfo : EIATTR_EXIT_INSTR_OFFSETS
	.align		4
        /*004c*/ 	.byte	0x04, 0x1c
        /*004e*/ 	.short	(.L_37 - .L_36)


	//   ....[0]....
.L_36:
        /*0050*/ 	.word	0x000003c0


	//----- nvinfo : EIATTR_CBANK_PARAM_SIZE
	.align		4
.L_37:
        /*0054*/ 	.byte	0x03, 0x19
        /*0056*/ 	.short	0x0014


	//----- nvinfo : EIATTR_PARAM_CBANK
	.align		4
        /*0058*/ 	.byte	0x04, 0x0a
        /*005a*/ 	.short	(.L_39 - .L_38)
	.align		4
.L_38:
        /*005c*/ 	.word	index@(.nv.constant0._Z10stencil_2dPKiPii)
        /*0060*/ 	.short	0x0380
        /*0062*/ 	.short	0x0014


	//----- nvinfo : EIATTR_SW_WAR
	.align		4
.L_39:
        /*0064*/ 	.byte	0x04, 0x36
        /*0066*/ 	.short	(.L_41 - .L_40)
.L_40:
        /*0068*/ 	.word	0x00000008
.L_41:


//--------------------- .nv.callgraph             --------------------------
	.section	.nv.callgraph,"",@"SHT_CUDA_CALLGRAPH"
	.align	4
	.sectionentsize	8
	.align		4
        /*0000*/ 	.word	0x00000000
	.align		4
        /*0004*/ 	.word	0xffffffff
	.align		4
        /*0008*/ 	.word	0x00000000
	.align		4
        /*000c*/ 	.word	0xfffffffe
	.align		4
        /*0010*/ 	.word	0x00000000
	.align		4
        /*0014*/ 	.word	0xfffffffd
	.align		4
        /*0018*/ 	.word	0x00000000
	.align		4
        /*001c*/ 	.word	0xfffffffc


//--------------------- .text._Z11dot_productPKiS0_Pii --------------------------
	.section	.text._Z11dot_productPKiS0_Pii,"ax",@progbits
	.align	128
        .global         _Z11dot_productPKiS0_Pii
        .type           _Z11dot_productPKiS0_Pii,@function
        .size           _Z11dot_productPKiS0_Pii,(.L_x_6 - _Z11dot_productPKiS0_Pii)
        .other          _Z11dot_productPKiS0_Pii,@"STO_CUDA_ENTRY STV_DEFAULT"
_Z11dot_productPKiS0_Pii:
.text._Z11dot_productPKiS0_Pii:
[----:B------:R-:W-:Y:S01]  /*0000*/  LDC R1, c[0x0][0x37c] ;  /* 0x0000df00ff017b82 */ /* 0x000fe20000000800 */
[----:B------:R-:W0:Y:S01]  /*0010*/  S2R R0, SR_CTAID.X ;  /* 0x0000000000007919 */ /* 0x000e220000002500 */
[----:B------:R-:W0:Y:S01]  /*0020*/  LDCU UR4, c[0x0][0x360] ;  /* 0x00006c00ff0477ac */ /* 0x000e220008000800 */
[----:B------:R-:W0:Y:S01]  /*0030*/  S2R R3, SR_TID.X ;  /* 0x0000000000037919 */ /* 0x000e220000002100 */
[----:B------:R-:W1:Y:S01]  /*0040*/  LDCU UR5, c[0x0][0x364] ;  /* 0x00006c80ff0577ac */ /* 0x000e620008000800 */
[----:B------:R-:W1:Y:S01]  /*0050*/  S2R R13, SR_CTAID.Y ;  /* 0x00000000000d7919 */ /* 0x000e620000002600 */
[----:B------:R-:W2:Y:S01]  /*0060*/  LDCU UR20, c[0x0][0x398] ;  /* 0x00007300ff1477ac */ /* 0x000ea20008000800 */
[----:B------:R-:W1:Y:S01]  /*0070*/  S2R R2, SR_TID.Y ;  /* 0x0000000000027919 */ /* 0x000e620000002200 */
[----:B0-----:R-:W-:Y:S02]  /*0080*/  IMAD R0, R0, UR4, R3 ;  /* 0x0000000400007c24 */ /* 0x001fe4000f8e0203 */
[----:B-1----:R-:W-:-:S05]  /*0090*/  IMAD R13, R13, UR5, R2 ;  /* 0x000000050d0d7c24 */ /* 0x002fca000f8e0202 */
[----:B------:R-:W-:-:S04]  /*00a0*/  VIMNMX R2, PT, PT, R0, R13, !PT ;  /* 0x0000000d00027248 */ /* 0x000fc80007fe0100 */
[----:B--2---:R-:W-:-:S13]  /*00b0*/  ISETP.GE.AND P0, PT, R2, UR20, PT ;  /* 0x0000001402007c0c */ /* 0x004fda000bf06270 */
[----:B------:R-:W-:Y:S05]  /*00c0*/  @P0 EXIT ;  /* 0x000000000000094d */ /* 0x000fea0003800000 */
[----:B------:R-:W-:Y:S01]  /*00d0*/  UISETP.GE.U32.AND UP0, UPT, UR20, 0x8, UPT ;  /* 0x000000081400788c */ /* 0x000fe2000bf06070 */
[----:B------:R-:W-:Y:S02]  /*00e0*/  HFMA2 R12, -RZ, RZ, 0, 0 ;  /* 0x00000000ff0c7431 */ /* 0x000fe400000001ff */
[----:B------:R-:W-:Y:S01]  /*00f0*/  IMAD R13, R13, UR20, RZ ;  /* 0x000000140d0d7c24 */ /* 0x000fe2000f8e02ff */
[----:B------:R-:W-:Y:S01]  /*0100*/  UMOV UR4, URZ ;  /* 0x000000ff00047c82 */ /* 0x000fe20008000000 */
[----:B------:R-:W0:Y:S04]  /*0110*/  LDCU.64 UR18, c[0x0][0x358] ;  /* 0x00006b00ff1277ac */ /* 0x000e280008000a00 */
[----:B------:R-:W-:Y:S05]  /*0120*/  BRA.U !UP0, `(.L_x_0) ;  /* 0x0000000508047547 */ /* 0x000fea000b800000 */
[----:B------:R-:W1:Y:S01]  /*0130*/  LDCU.128 UR24, c[0x0][0x380] ;  /* 0x00007000ff1877ac */ /* 0x000e620008000c00 */
[----:B------:R-:W-:Y:S02]  /*0140*/  MOV R12, RZ ;  /* 0x000000ff000c7202 */ /* 0x000fe40000000f00 */
[----:B------:R-:W-:Y:S01]  /*0150*/  MOV R14, R0 ;  /* 0x00000000000e7202 */ /* 0x000fe20000000f00 */
[----:B------:R-:W-:-:S04]  /*0160*/  ULOP3.LUT UR4, UR20, 0x7ffffff8, URZ, 0xc0, !UPT ;  /* 0x7ffffff814047892 */ /* 0x000fc8000f8ec0ff */
[----:B------:R-:W-:Y:S01]  /*0170*/  UIADD3 UR5, UPT, UPT, -UR4, URZ, URZ ;  /* 0x000000ff04057290 */ /* 0x000fe2000fffe1ff */
[----:B-1----:R-:W-:Y:S01]  /*0180*/  MOV R2, UR24 ;  /* 0x0000001800027c02 */ /* 0x002fe20008000f00 */
[----:B------:R-:W-:Y:S01]  /*0190*/  UIMAD.WIDE UR6, UR20, 0x8, UR26 ;  /* 0x00000008140678a5 */ /* 0x000fe2000f8e021a */
[----:B------:R-:W-:Y:S01]  /*01a0*/  MOV R3, UR25 ;  /* 0x0000001900037c02 */ /* 0x000fe20008000f00 */
[----:B------:R-:W-:Y:S02]  /*01b0*/  UIMAD.WIDE UR8, UR20, 0xc, UR26 ;  /* 0x0000000c140878a5 */ /* 0x000fe4000f8e021a */
[----:B------:R-:W-:Y:S01]  /*01c0*/  UIMAD.WIDE UR10, UR20, 0x10, UR26 ;  /* 0x00000010140a78a5 */ /* 0x000fe2000f8e021a */
[----:B------:R-:W-:Y:S01]  /*01d0*/  IMAD.WIDE.U32 R2, R13, 0x4, R2 ;  /* 0x000000040d027825 */ /* 0x000fe200078e0002 */
[----:B------:R-:W-:Y:S02]  /*01e0*/  UIMAD.WIDE UR12, UR20, 0x14, UR26 ;  /* 0x00000014140c78a5 */ /* 0x000fe4000f8e021a */
[----:B------:R-:W-:Y:S01]  /*01f0*/  UIMAD.WIDE UR14, UR20, 0x18, UR26 ;  /* 0x00000018140e78a5 */ /* 0x000fe2000f8e021a */
[----:B------:R-:W-:Y:S01]  /*0200*/  IADD3 R2, P0, PT, R2, 0x10, RZ ;  /* 0x0000001002027810 */ /* 0x000fe20007f1e0ff */
[----:B------:R-:W-:-:S03]  /*0210*/  UIMAD.WIDE UR16, UR20, 0x1c, UR26 ;  /* 0x0000001c141078a5 */ /* 0x000fc6000f8e021a */
[----:B------:R-:W-:-:S09]  /*0220*/  IADD3.X R3, PT, PT, RZ, R3, RZ, P0, !PT ;  /* 0x00000003ff037210 */ /* 0x000fd200007fe4ff */
.L_x_1:
[----:B------:R-:W-:Y:S01]  /*0230*/  UIMAD.WIDE UR22, UR20, 0x4, UR26 ;  /* 0x00000004141678a5 */ /* 0x000fe2000f8e021a */
[----:B------:R-:W-:Y:S02]  /*0240*/  IMAD.MOV.U32 R23, RZ, RZ, 0x4 ;  /* 0x00000004ff177424 */ /* 0x000fe400078e00ff */
[----:B------:R-:W-:Y:S01]  /*0250*/  HFMA2 R11, -RZ, RZ, 0, 2.384185791015625e-07 ;  /* 0x00000004ff0b7431 */ /* 0x000fe200000001ff */
[----:B------:R-:W-:Y:S01]  /*0260*/  MOV R25, 0x4 ;  /* 0x0000000400197802 */ /* 0x000fe20000000f00 */
[----:B0-----:R-:W2:Y:S01]  /*0270*/  LDG.E R21, desc[UR18][R2.64+-0x10] ;  /* 0xfffff01202157981 */ /* 0x001ea2000c1e1900 */
[C---:B------:R-:W-:Y:S01]  /*0280*/  IMAD.WIDE R22, R14.reuse, R23, UR26 ;  /* 0x0000001a0e167e25 */ /* 0x040fe2000f8e0217 */
[----:B------:R-:W-:Y:S02]  /*0290*/  MOV R8, UR22 ;  /* 0x0000001600087c02 */ /* 0x000fe40008000f00 */
[----:B------:R-:W-:Y:S01]  /*02a0*/  MOV R9, UR23 ;  /* 0x0000001700097c02 */ /* 0x000fe20008000f00 */
[----:B------:R-:W3:Y:S02]  /*02b0*/  LDG.E R19, desc[UR18][R2.64+-0xc] ;  /* 0xfffff41202137981 */ /* 0x000ee4000c1e1900 */
[----:B------:R-:W-:-:S02]  /*02c0*/  IMAD.WIDE R8, R14, 0x4, R8 ;  /* 0x000000040e087825 */ /* 0x000fc400078e0208 */
[----:B------:R-:W2:Y:S01]  /*02d0*/  LDG.E R22, desc[UR18][R22.64] ;  /* 0x0000001216167981 */ /* 0x000ea2000c1e1900 */
[----:B------:R-:W-:Y:S01]  /*02e0*/  MOV R5, 0x4 ;  /* 0x0000000400057802 */ /* 0x000fe20000000f00 */
[C---:B------:R-:W-:Y:S02]  /*02f0*/  IMAD.WIDE R24, R14.reuse, R25, UR6 ;  /* 0x000000060e187e25 */ /* 0x040fe4000f8e0219 */
[----:B------:R0:W3:Y:S02]  /*0300*/  LDG.E R20, desc[UR18][R8.64] ;  /* 0x0000001208147981 */ /* 0x0000e4000c1e1900 */
[----:B------:R-:W-:Y:S02]  /*0310*/  IMAD.WIDE R10, R14, R11, UR8 ;  /* 0x000000080e0a7e25 */ /* 0x000fe4000f8e020b */
[----:B------:R-:W4:Y:S04]  /*0320*/  LDG.E R18, desc[UR18][R24.64] ;  /* 0x0000001218127981 */ /* 0x000f28000c1e1900 */
[----:B------:R-:W4:Y:S01]  /*0330*/  LDG.E R17, desc[UR18][R2.64+-0x8] ;  /* 0xfffff81202117981 */ /* 0x000f22000c1e1900 */
[----:B0-----:R-:W-:-:S02]  /*0340*/  HFMA2 R9, -RZ, RZ, 0, 2.384185791015625e-07 ;  /* 0x00000004ff097431 */ /* 0x001fc400000001ff */
[----:B------:R-:W-:Y:S01]  /*0350*/  IMAD.MOV.U32 R7, RZ, RZ, 0x4 ;  /* 0x00000004ff077424 */ /* 0x000fe200078e00ff */
[----:B------:R0:W5:Y:S01]  /*0360*/  LDG.E R16, desc[UR18][R10.64] ;  /* 0x000000120a107981 */ /* 0x000162000c1e1900 */
[----:B------:R-:W-:-:S03]  /*0370*/  IMAD.WIDE R4, R14, R5, UR10 ;  /* 0x0000000a0e047e25 */ /* 0x000fc6000f8e0205 */
[----:B------:R-:W5:Y:S01]  /*0380*/  LDG.E R15, desc[UR18][R2.64+-0x4] ;  /* 0xfffffc12020f7981 */ /* 0x000f62000c1e1900 */
[C---:B------:R-:W-:Y:S01]  /*0390*/  IMAD.WIDE R6, R14.reuse, R7, UR12 ;  /* 0x0000000c0e067e25 */ /* 0x040fe2000f8e0207 */
[----:B------:R-:W-:Y:S02]  /*03a0*/  MOV R27, 0x4 ;  /* 0x00000004001b7802 */ /* 0x000fe40000000f00 */
[----:B------:R1:W5:Y:S01]  /*03b0*/  LDG.E R4, desc[UR18][R4.64] ;  /* 0x0000001204047981 */ /* 0x000362000c1e1900 */
[----:B------:R-:W-:-:S03]  /*03c0*/  IMAD.WIDE R8, R14, R9, UR14 ;  /* 0x0000000e0e087e25 */ /* 0x000fc6000f8e0209 */
[----:B------:R-:W5:Y:S01]  /*03d0*/  LDG.E R23, desc[UR18][R2.64] ;  /* 0x0000001202177981 */ /* 0x000f62000c1e1900 */
[----:B0-----:R-:W-:-:S03]  /*03e0*/  IMAD.WIDE R10, R14, R27, UR16 ;  /* 0x000000100e0a7e25 */ /* 0x001fc6000f8e021b */
[----:B------:R-:W5:Y:S04]  /*03f0*/  LDG.E R7, desc[UR18][R6.64] ;  /* 0x0000001206077981 */ /* 0x000f68000c1e1900 */
[----:B------:R-:W5:Y:S04]  /*0400*/  LDG.E R24, desc[UR18][R2.64+0x4] ;  /* 0x0000041202187981 */ /* 0x000f68000c1e1900 */
[----:B------:R-:W5:Y:S04]  /*0410*/  LDG.E R8, desc[UR18][R8.64] ;  /* 0x0000001208087981 */ /* 0x000f68000c1e1900 */
[----:B------:R-:W5:Y:S04]  /*0420*/  LDG.E R25, desc[UR18][R2.64+0x8] ;  /* 0x0000081202197981 */ /* 0x000f68000c1e1900 */
[----:B------:R-:W5:Y:S04]  /*0430*/  LDG.E R10, desc[UR18][R10.64] ;  /* 0x000000120a0a7981 */ /* 0x000f68000c1e1900 */
[----:B------:R0:W5:Y:S01]  /*0440*/  LDG.E R27, desc[UR18][R2.64+0xc] ;  /* 0x00000c12021b7981 */ /* 0x000162000c1e1900 */
[----:B------:R-:W-:-:S04]  /*0450*/  UIADD3 UR5, UPT, UPT, UR5, 0x8, URZ ;  /* 0x0000000805057890 */ /* 0x000fc8000fffe0ff */
[----:B------:R-:W-:Y:S01]  /*0460*/  UISETP.NE.AND UP0, UPT, UR5, URZ, UPT ;  /* 0x000000ff0500728c */ /* 0x000fe2000bf05270 */
[----:B-1----:R-:W-:Y:S02]  /*0470*/  MOV R5, UR20 ;  /* 0x0000001400057c02 */ /* 0x002fe40008000f00 */
[----:B0-----:R-:W-:Y:S02]  /*0480*/  IADD3 R2, P0, PT, R2, 0x20, RZ ;  /* 0x0000002002027810 */ /* 0x001fe40007f1e0ff */
[----:B------:R-:W-:Y:S02]  /*0490*/  LEA R14, R5, R14, 0x3 ;  /* 0x0000000e050e7211 */ /* 0x000fe400078e18ff */
[----:B------:R-:W-:Y:S01]  /*04a0*/  IADD3.X R3, PT, PT, RZ, R3, RZ, P0, !PT ;  /* 0x00000003ff037210 */ /* 0x000fe200007fe4ff */
[----:B--2---:R-:W-:-:S04]  /*04b0*/  IMAD R21, R21, R22, R12 ;  /* 0x0000001615157224 */ /* 0x004fc800078e020c */
[----:B---3--:R-:W-:-:S04]  /*04c0*/  IMAD R19, R19, R20, R21 ;  /* 0x0000001413137224 */ /* 0x008fc800078e0215 */
[----:B----4-:R-:W-:-:S04]  /*04d0*/  IMAD R17, R17, R18, R19 ;  /* 0x0000001211117224 */ /* 0x010fc800078e0213 */
[----:B-----5:R-:W-:-:S04]  /*04e0*/  IMAD R15, R15, R16, R17 ;  /* 0x000000100f0f7224 */ /* 0x020fc800078e0211 */
[----:B------:R-:W-:-:S04]  /*04f0*/  IMAD R4, R23, R4, R15 ;  /* 0x0000000417047224 */ /* 0x000fc800078e020f */
[----:B------:R-:W-:-:S04]  /*0500*/  IMAD R4, R24, R7, R4 ;  /* 0x0000000718047224 */ /* 0x000fc800078e0204 */
[----:B------:R-:W-:-:S04]  /*0510*/  IMAD R4, R25, R8, R4 ;  /* 0x0000000819047224 */ /* 0x000fc800078e0204 */
[----:B------:R-:W-:Y:S01]  /*0520*/  IMAD R12, R27, R10, R4 ;  /* 0x0000000a1b0c7224 */ /* 0x000fe200078e0204 */
[----:B------:R-:W-:Y:S06]  /*0530*/  BRA.U UP0, `(.L_x_1) ;  /* 0xfffffffd003c7547 */ /* 0x000fec000b83ffff */
.L_x_0:
[----:B------:R-:W-:-:S04]  /*0540*/  ULOP3.LUT UR6, UR20, 0x7, URZ, 0xc0, !UPT ;  /* 0x0000000714067892 */ /* 0x000fc8000f8ec0ff */
[----:B------:R-:W-:-:S09]  /*0550*/  UISETP.NE.AND UP0, UPT, UR6, URZ, UPT ;  /* 0x000000ff0600728c */ /* 0x000fd2000bf05270 */
[----:B------:R-:W-:Y:S05]  /*0560*/  BRA.U !UP0, `(.L_x_2) ;  /* 0x0000000508387547 */ /* 0x000fea000b800000 */
[----:B------:R-:W-:Y:S02]  /*0570*/  UISETP.GE.U32.AND UP0, UPT, UR6, 0x4, UPT ;  /* 0x000000040600788c */ /* 0x000fe4000bf06070 */
[----:B------:R-:W-:-:S04]  /*0580*/  ULOP3.LUT UR5, UR20, 0x3, URZ, 0xc0, !UPT ;  /* 0x0000000314057892 */ /* 0x000fc8000f8ec0ff */
[----:B------:R-:W-:-:S03]  /*0590*/  UISETP.NE.AND UP1, UPT, UR5, URZ, UPT ;  /* 0x000000ff0500728c */ /* 0x000fc6000bf25270 */
[----:B------:R-:W-:Y:S08]  /*05a0*/  BRA.U !UP0, `(.L_x_3) ;  /* 0x00000001087c7547 */ /* 0x000ff0000b800000 */
[----:B------:R-:W1:Y:S01]  /*05b0*/  LDC.64 R6, c[0x0][0x388] ;  /* 0x0000e200ff067b82 */ /* 0x000e620000000a00 */
[----:B------:R-:W2:Y:S01]  /*05c0*/  LDCU.64 UR6, c[0x0][0x380] ;  /* 0x00007000ff0677ac */ /* 0x000ea20008000a00 */
[----:B------:R-:W-:Y:S01]  /*05d0*/  IMAD.U32 R9, RZ, RZ, UR4 ;  /* 0x00000004ff097e24 */ /* 0x000fe2000f8e00ff */
[C---:B------:R-:W-:Y:S02]  /*05e0*/  IADD3 R3, PT, PT, R13.reuse, UR4, RZ ;  /* 0x000000040d037c10 */ /* 0x040fe4000fffe0ff */
[----:B------:R-:W-:Y:S01]  /*05f0*/  IADD3 R10, P0, PT, R13, UR4, RZ ;  /* 0x000000040d0a7c10 */ /* 0x000fe2000ff1e0ff */
[----:B------:R-:W-:Y:S01]  /*0600*/  IMAD R9, R9, UR20, R0 ;  /* 0x0000001409097c24 */ /* 0x000fe2000f8e0200 */
[----:B------:R-:W-:Y:S01]  /*0610*/  MOV R11, UR20 ;  /* 0x00000014000b7c02 */ /* 0x000fe20008000f00 */
[----:B------:R-:W3:Y:S01]  /*0620*/  LDC.64 R4, c[0x0][0x380] ;  /* 0x0000e000ff047b82 */ /* 0x000ee20000000a00 */
[----:B------:R-:W-:Y:S01]  /*0630*/  MOV R15, UR20 ;  /* 0x00000014000f7c02 */ /* 0x000fe20008000f00 */
[----:B-1----:R-:W-:Y:S01]  /*0640*/  IMAD.WIDE R6, R9, 0x4, R6 ;  /* 0x0000000409067825 */ /* 0x002fe200078e0206 */
[----:B------:R-:W-:-:S05]  /*0650*/  MOV R9, UR20 ;  /* 0x0000001400097c02 */ /* 0x000fca0008000f00 */
[----:B------:R-:W-:Y:S02]  /*0660*/  IMAD.WIDE R8, R9, 0x4, R6 ;  /* 0x0000000409087825 */ /* 0x000fe400078e0206 */
[----:B0-----:R-:W4:Y:S02]  /*0670*/  LDG.E R6, desc[UR18][R6.64] ;  /* 0x0000001206067981 */ /* 0x001f24000c1e1900 */
[----:B---3--:R-:W-:Y:S01]  /*0680*/  IMAD.WIDE.U32 R4, R3, 0x4, R4 ;  /* 0x0000000403047825 */ /* 0x008fe200078e0004 */
[----:B------:R-:W-:Y:S01]  /*0690*/  IADD3.X R3, PT, PT, RZ, RZ, RZ, P0, !PT ;  /* 0x000000ffff037210 */ /* 0x000fe200007fe4ff */
[----:B------:R-:W3:Y:S01]  /*06a0*/  LDG.E R17, desc[UR18][R8.64] ;  /* 0x0000001208117981 */ /* 0x000ee2000c1e1900 */
[----:B--2---:R-:W-:-:S03]  /*06b0*/  LEA R2, P0, R10, UR6, 0x2 ;  /* 0x000000060a027c11 */ /* 0x004fc6000f8010ff */
[----:B------:R-:W4:Y:S01]  /*06c0*/  LDG.E R5, desc[UR18][R4.64] ;  /* 0x0000001204057981 */ /* 0x000f22000c1e1900 */
[----:B------:R-:W-:Y:S01]  /*06d0*/  LEA.HI.X R3, R10, UR7, R3, 0x2, P0 ;  /* 0x000000070a037c11 */ /* 0x000fe200080f1403 */
[----:B------:R-:W-:-:S04]  /*06e0*/  IMAD.WIDE R10, R11, 0x4, R8 ;  /* 0x000000040b0a7825 */ /* 0x000fc800078e0208 */
[----:B------:R-:W3:Y:S01]  /*06f0*/  LDG.E R16, desc[UR18][R2.64+0x4] ;  /* 0x0000041202107981 */ /* 0x000ee2000c1e1900 */
[----:B------:R-:W-:-:S03]  /*0700*/  IMAD.WIDE R14, R15, 0x4, R10 ;  /* 0x000000040f0e7825 */ /* 0x000fc600078e020a */
[----:B------:R-:W2:Y:S04]  /*0710*/  LDG.E R19, desc[UR18][R10.64] ;  /* 0x000000120a137981 */ /* 0x000ea8000c1e1900 */
[----:B------:R-:W2:Y:S04]  /*0720*/  LDG.E R18, desc[UR18][R2.64+0x8] ;  /* 0x0000081202127981 */ /* 0x000ea8000c1e1900 */
[----:B------:R-:W5:Y:S04]  /*0730*/  LDG.E R20, desc[UR18][R2.64+0xc] ;  /* 0x00000c1202147981 */ /* 0x000f68000c1e1900 */
[----:B------:R-:W5:Y:S01]  /*0740*/  LDG.E R14, desc[UR18][R14.64] ;  /* 0x000000120e0e7981 */ /* 0x000f62000c1e1900 */
[----:B------:R-:W-:Y:S01]  /*0750*/  UIADD3 UR4, UPT, UPT, UR4, 0x4, URZ ;  /* 0x0000000404047890 */ /* 0x000fe2000fffe0ff */
[----:B----4-:R-:W-:-:S04]  /*0760*/  IMAD R5, R5, R6, R12 ;  /* 0x0000000605057224 */ /* 0x010fc800078e020c */
[----:B---3--:R-:W-:-:S04]  /*0770*/  IMAD R5, R16, R17, R5 ;  /* 0x0000001110057224 */ /* 0x008fc800078e0205 */
[----:B--2---:R-:W-:-:S04]  /*0780*/  IMAD R5, R18, R19, R5 ;  /* 0x0000001312057224 */ /* 0x004fc800078e0205 */
[----:B-----5:R-:W-:-:S07]  /*0790*/  IMAD R12, R20, R14, R5 ;  /* 0x0000000e140c7224 */ /* 0x020fce00078e0205 */
.L_x_3:
[----:B------:R-:W-:Y:S05]  /*07a0*/  BRA.U !UP1, `(.L_x_2) ;  /* 0x0000000109a87547 */ /* 0x000fea000b800000 */
[----:B------:R-:W-:Y:S01]  /*07b0*/  UISETP.NE.AND UP0, UPT, UR5, 0x1, UPT ;  /* 0x000000010500788c */ /* 0x000fe2000bf05270 */
[----:B------:R-:W-:Y:S01]  /*07c0*/  MOV R7, UR4 ;  /* 0x0000000400077c02 */ /* 0x000fe20008000f00 */
[----:B------:R-:W-:Y:S02]  /*07d0*/  ULOP3.LUT UR5, UR20, 0x1, URZ, 0xc0, !UPT ;  /* 0x0000000114057892 */ /* 0x000fe4000f8ec0ff */
[----:B------:R-:W-:Y:S02]  /*07e0*/  MOV R15, UR20 ;  /* 0x00000014000f7c02 */ /* 0x000fe40008000f00 */
[----:B------:R-:W-:Y:S01]  /*07f0*/  UISETP.NE.U32.AND UP1, UPT, UR5, 0x1, UPT ;  /* 0x000000010500788c */ /* 0x000fe2000bf25070 */
[----:B------:R-:W-:-:S04]  /*0800*/  PLOP3.LUT P1, PT, PT, PT, UP0, 0x80, 0x8 ;  /* 0x000000000008781c */ /* 0x000fc80003f2f008 */
[----:B------:R-:W1:Y:S01]  /*0810*/  @UP0 LDCU.128 UR8, c[0x0][0x380] ;  /* 0x00007000ff0807ac */ /* 0x000e620008000c00 */
[----:B------:R-:W-:Y:S01]  /*0820*/  PLOP3.LUT P0, PT, PT, PT, UP1, 0x80, 0x8 ;  /* 0x000000000008781c */ /* 0x000fe20003f0f018 */
[----:B------:R-:W2:Y:S04]  /*0830*/  @UP0 LDCU.64 UR6, c[0x0][0x380] ;  /* 0x00007000ff0607ac */ /* 0x000ea80008000a00 */
[----:B------:R-:W3:Y:S03]  /*0840*/  @!UP1 LDCU.128 UR12, c[0x0][0x380] ;  /* 0x00007000ff0c97ac */ /* 0x000ee60008000c00 */
[C---:B------:R-:W-:Y:S02]  /*0850*/  @P1 IADD3 R3, PT, PT, R13.reuse, UR4, RZ ;  /* 0x000000040d031c10 */ /* 0x040fe4000fffe0ff */
[----:B------:R-:W-:Y:S01]  /*0860*/  @P1 IADD3 R6, P2, PT, R13, UR4, RZ ;  /* 0x000000040d061c10 */ /* 0x000fe2000ff5e0ff */
[----:B------:R-:W-:Y:S01]  /*0870*/  @UP0 UIADD3 UR4, UPT, UPT, UR4, 0x2, URZ ;  /* 0x0000000204040890 */ /* 0x000fe2000fffe0ff */
[----:B-1----:R-:W-:Y:S01]  /*0880*/  MOV R11, UR9 ;  /* 0x00000009000b7c02 */ /* 0x002fe20008000f00 */
[----:B------:R-:W-:Y:S01]  /*0890*/  IMAD.U32 R10, RZ, RZ, UR8 ;  /* 0x00000008ff0a7e24 */ /* 0x000fe2000f8e00ff */
[----:B------:R-:W-:-:S02]  /*08a0*/  MOV R4, UR10 ;  /* 0x0000000a00047c02 */ /* 0x000fc40008000f00 */
[----:B------:R-:W-:Y:S01]  /*08b0*/  MOV R5, UR11 ;  /* 0x0000000b00057c02 */ /* 0x000fe20008000f00 */
[----:B------:R-:W-:-:S04]  /*08c0*/  @P1 IMAD.WIDE.U32 R10, R3, 0x4, R10 ;  /* 0x00000004030a1825 */ /* 0x000fc800078e000a */
[----:B------:R-:W-:Y:S01]  /*08d0*/  @P1 IMAD R3, R7, UR20, R0 ;  /* 0x0000001407031c24 */ /* 0x000fe2000f8e0200 */
[----:B------:R-:W-:Y:S01]  /*08e0*/  @P1 IADD3.X R7, PT, PT, RZ, RZ, RZ, P2, !PT ;  /* 0x000000ffff071210 */ /* 0x000fe200017fe4ff */
[----:B------:R-:W-:Y:S01]  /*08f0*/  IMAD.U32 R19, RZ, RZ, UR4 ;  /* 0x00000004ff137e24 */ /* 0x000fe2000f8e00ff */
[C---:B--2---:R-:W-:Y:S01]  /*0900*/  @P1 LEA R2, P2, R6.reuse, UR6, 0x2 ;  /* 0x0000000606021c11 */ /* 0x044fe2000f8410ff */
[----:B------:R-:W-:Y:S01]  /*0910*/  @P1 IMAD.WIDE R4, R3, 0x4, R4 ;  /* 0x0000000403041825 */ /* 0x000fe200078e0204 */
[----:B------:R-:W-:Y:S01]  /*0920*/  @!P0 IADD3 R17, PT, PT, R13, UR4, RZ ;  /* 0x000000040d118c10 */ /* 0x000fe2000fffe0ff */
[----:B0-----:R-:W2:Y:S01]  /*0930*/  @P1 LDG.E R11, desc[UR18][R10.64] ;  /* 0x000000120a0b1981 */ /* 0x001ea2000c1e1900 */
[----:B------:R-:W-:Y:S01]  /*0940*/  @P1 LEA.HI.X R3, R6, UR7, R7, 0x2, P2 ;  /* 0x0000000706031c11 */ /* 0x000fe200090f1407 */
[----:B------:R-:W-:Y:S01]  /*0950*/  @!P0 IMAD R19, R19, UR20, R0 ;  /* 0x0000001413138c24 */ /* 0x000fe2000f8e0200 */
[----:B---3--:R-:W-:Y:S01]  /*0960*/  MOV R6, UR12 ;  /* 0x0000000c00067c02 */ /* 0x008fe20008000f00 */
[----:B------:R-:W-:Y:S01]  /*0970*/  @P1 IMAD.WIDE R14, R15, 0x4, R4 ;  /* 0x000000040f0e1825 */ /* 0x000fe200078e0204 */
[----:B------:R-:W-:Y:S01]  /*0980*/  MOV R7, UR13 ;  /* 0x0000000d00077c02 */ /* 0x000fe20008000f00 */
[----:B------:R-:W2:Y:S01]  /*0990*/  @P1 LDG.E R4, desc[UR18][R4.64] ;  /* 0x0000001204041981 */ /* 0x000ea2000c1e1900 */
[----:B------:R-:W-:-:S02]  /*09a0*/  MOV R8, UR14 ;  /* 0x0000000e00087c02 */ /* 0x000fc40008000f00 */
[----:B------:R-:W-:Y:S01]  /*09b0*/  MOV R9, UR15 ;  /* 0x0000000f00097c02 */ /* 0x000fe20008000f00 */
[----:B------:R-:W-:Y:S01]  /*09c0*/  @!P0 IMAD.WIDE.U32 R6, R17, 0x4, R6 ;  /* 0x0000000411068825 */ /* 0x000fe200078e0006 */
[----:B------:R-:W3:Y:S03]  /*09d0*/  @P1 LDG.E R14, desc[UR18][R14.64] ;  /* 0x000000120e0e1981 */ /* 0x000ee6000c1e1900 */
[----:B------:R-:W-:Y:S01]  /*09e0*/  @!P0 IMAD.WIDE R8, R19, 0x4, R8 ;  /* 0x0000000413088825 */ /* 0x000fe200078e0208 */
[----:B------:R-:W3:Y:S04]  /*09f0*/  @P1 LDG.E R2, desc[UR18][R2.64+0x4] ;  /* 0x0000041202021981 */ /* 0x000ee8000c1e1900 */
[----:B------:R-:W4:Y:S04]  /*0a00*/  @!P0 LDG.E R7, desc[UR18][R6.64] ;  /* 0x0000001206078981 */ /* 0x000f28000c1e1900 */
[----:B------:R-:W4:Y:S01]  /*0a10*/  @!P0 LDG.E R8, desc[UR18][R8.64] ;  /* 0x0000001208088981 */ /* 0x000f22000c1e1900 */
[----:B--2---:R-:W-:-:S04]  /*0a20*/  @P1 IMAD R11, R11, R4, R12 ;  /* 0x000000040b0b1224 */ /* 0x004fc800078e020c */
[----:B---3--:R-:W-:-:S04]  /*0a30*/  @P1 IMAD R12, R2, R14, R11 ;  /* 0x0000000e020c1224 */ /* 0x008fc800078e020b */
[----:B----4-:R-:W-:-:S07]  /*0a40*/  @!P0 IMAD R12, R7, R8, R12 ;  /* 0x00000008070c8224 */ /* 0x010fce00078e020c */
.L_x_2:
[----:B------:R-:W1:Y:S01]  /*0a50*/  LDC.64 R2, c[0x0][0x390] ;  /* 0x0000e400ff027b82 */ /* 0x000e620000000a00 */
[----:B------:R-:W-:-:S05]  /*0a60*/  IADD3 R13, PT, PT, R0, R13, RZ ;  /* 0x0000000d000d7210 */ /* 0x000fca0007ffe0ff */
[----:B-1----:R-:W-:-:S05]  /*0a70*/  IMAD.WIDE R2, R13, 0x4, R2 ;  /* 0x000000040d027825 */ /* 0x002fca00078e0202 */
[----:B0-----:R-:W-:Y:S01]  /*0a80*/  STG.E desc[UR18][R2.64], R12 ;  /* 0x0000000c02007986 */ /* 0x001fe2000c101912 */
[----:B------:R-:W-:Y:S05]  /*0a90*/  EXIT ;  /* 0x000000000000794d */ /* 0x000fea0003800000 */
.L_x_4:
[----:B------:R-:W-:-:S00]  /*0aa0*/  BRA `(.L_x_4) ;  /* 0xfffffffc00fc7947 */ /* 0x000fc0000383ffff */
[----:B------:R-:W-:-:S00]  /*0ab0*/  NOP ;  /* 0x0000000000007918 */ /* 0x000fc00000000000 */
        /* <DEDUP_REMOVED lines=12> */
.L_x_6:


//--------------------- .text._Z10stencil_2dPKiPii --------------------------
	.section	.text._Z10stencil_2dPKiPii,"ax",@progbits
	.align	128
        .global         _Z10stencil_2dPKiPii
        .type           _Z10stencil_2dPKiPii,@function
        .size           _Z10stencil_2dPKiPii,(.L_x_7 - _Z10stencil_2dPKiPii)
        .other          _Z10stencil_2dPKiPii,@"STO_CUDA_ENTRY STV_DEFAULT"
_Z10stencil_2dPKiPii:
.text._Z10stencil_2dPKiPii:
[----:B------:R-:W-:Y:S01]  /*0000*/  LDC R1, c[0x0][0x37c] ;  /* 0x0000df00ff017b82 */ /* 0x000fe20000000800 */
[----:B------:R-:W0:Y:S07]  /*0010*/  S2R R16, SR_TID.X ;  /* 0x0000000000107919 */ /* 0x000e2e0000002100 */
[----:B------:R-:W1:Y:S01]  /*0020*/  LDC R0, c[0x0][0x360] ;  /* 0x0000d800ff007b82 */ /* 0x000e620000000800 */
[----:B------:R-:W2:Y:S07]  /*0030*/  S2R R18, SR_TID.Y ;  /* 0x0000000000127919 */ /* 0x000eae0000002200 */
[----:B------:R-:W1:Y:S08]  /*0040*/  S2UR UR4, SR_CTAID.X ;  /* 0x00000000000479c3 */ /* 0x000e700000002500 */
[----:B------:R-:W3:Y:S08]  /*0050*/  S2UR UR5, SR_CTAID.Y ;  /* 0x00000000000579c3 */ /* 0x000ef00000002600 */
[----:B------:R-:W3:Y:S01]  /*0060*/  LDC R5, c[0x0][0x364] ;  /* 0x0000d900ff057b82 */ /* 0x000ee20000000800 */
[----:B0-----:R-:W-:-:S07]  /*0070*/  ISETP.GT.U32.AND P0, PT, R16, 0x2, PT ;  /* 0x000000021000780c */ /* 0x001fce0003f04070 */
[----:B------:R-:W0:Y:S01]  /*0080*/  LDC R7, c[0x0][0x390] ;  /* 0x0000e400ff077b82 */ /* 0x000e220000000800 */
[----:B-1----:R-:W-:Y:S01]  /*0090*/  IMAD R0, R0, UR4, R16 ;  /* 0x0000000400007c24 */ /* 0x002fe2000f8e0210 */
[----:B--2---:R-:W-:-:S06]  /*00a0*/  ISETP.GT.U32.AND P1, PT, R18, 0x2, PT ;  /* 0x000000021200780c */ /* 0x004fcc0003f24070 */
[----:B------:R-:W1:Y:S01]  /*00b0*/  LDC.64 R2, c[0x0][0x380] ;  /* 0x0000e000ff027b82 */ /* 0x000e620000000a00 */
[----:B---3--:R-:W-:Y:S01]  /*00c0*/  IMAD R5, R5, UR5, R18 ;  /* 0x0000000505057c24 */ /* 0x008fe2000f8e0212 */
[----:B------:R-:W2:Y:S03]  /*00d0*/  LDCU.64 UR4, c[0x0][0x358] ;  /* 0x00006b00ff0477ac */ /* 0x000ea60008000a00 */
[----:B0-----:R-:W-:-:S04]  /*00e0*/  IMAD R0, R0, R7, R5 ;  /* 0x0000000700007224 */ /* 0x001fc800078e0205 */
[----:B------:R-:W-:-:S04]  /*00f0*/  @!P0 IMAD R5, R7, -0x3, R0 ;  /* 0xfffffffd07058824 */ /* 0x000fc800078e0200 */
[----:B------:R-:W-:Y:S02]  /*0100*/  @!P0 IMAD R7, R7, 0x23, R5 ;  /* 0x0000002307078824 */ /* 0x000fe400078e0205 */
[----:B-1----:R-:W-:-:S04]  /*0110*/  @!P0 IMAD.WIDE R4, R5, 0x4, R2 ;  /* 0x0000000405048825 */ /* 0x002fc800078e0202 */
[--C-:B------:R-:W-:Y:S02]  /*0120*/  @!P0 IMAD.WIDE R6, R7, 0x4, R2.reuse ;  /* 0x0000000407068825 */ /* 0x100fe400078e0202 */
[----:B--2---:R-:W2:Y:S02]  /*0130*/  @!P0 LDG.E R4, desc[UR4][R4.64] ;  /* 0x0000000404048981 */ /* 0x004ea4000c1e1900 */
[----:B------:R-:W-:Y:S02]  /*0140*/  IMAD.WIDE R2, R0, 0x4, R2 ;  /* 0x0000000400027825 */ /* 0x000fe400078e0202 */
[----:B------:R-:W3:Y:S04]  /*0150*/  @!P0 LDG.E R6, desc[UR4][R6.64] ;  /* 0x0000000406068981 */ /* 0x000ee8000c1e1900 */
[----:B------:R-:W4:Y:S04]  /*0160*/  LDG.E R8, desc[UR4][R2.64] ;  /* 0x0000000402087981 */ /* 0x000f28000c1e1900 */
[----:B------:R-:W5:Y:S04]  /*0170*/  @!P1 LDG.E R12, desc[UR4][R2.64+-0xc] ;  /* 0xfffff404020c9981 */ /* 0x000f68000c1e1900 */
[----:B------:R0:W5:Y:S01]  /*0180*/  @!P1 LDG.E R14, desc[UR4][R2.64+0x80] ;  /* 0x00008004020e9981 */ /* 0x000162000c1e1900 */
[----:B------:R-:W1:Y:S01]  /*0190*/  S2R R10, SR_CgaCtaId ;  /* 0x00000000000a7919 */ /* 0x000e620000008800 */
[----:B------:R-:W-:Y:S01]  /*01a0*/  MOV R9, 0x400 ;  /* 0x0000040000097802 */ /* 0x000fe20000000f00 */
[----:B0-----:R-:W0:Y:S03]  /*01b0*/  LDC.64 R2, c[0x0][0x388] ;  /* 0x0000e200ff027b82 */ /* 0x001e260000000a00 */
[----:B-1----:R-:W-:-:S05]  /*01c0*/  LEA R9, R10, R9, 0x18 ;  /* 0x000000090a097211 */ /* 0x002fca00078ec0ff */
[----:B------:R-:W-:Y:S01]  /*01d0*/  IMAD R10, R16, 0x98, R9 ;  /* 0x00000098100a7824 */ /* 0x000fe200078e0209 */
[----:B------:R-:W-:-:S04]  /*01e0*/  LEA R11, R18, R9, 0x2 ;  /* 0x00000009120b7211 */ /* 0x000fc800078e10ff */
[----:B------:R-:W-:Y:S01]  /*01f0*/  LEA R9, R18, R10, 0x2 ;  /* 0x0000000a12097211 */ /* 0x000fe200078e10ff */
[----:B------:R-:W-:Y:S02]  /*0200*/  IMAD R11, R16, 0x98, R11 ;  /* 0x00000098100b7824 */ /* 0x000fe400078e020b */
[----:B0-----:R-:W-:Y:S02]  /*0210*/  IMAD.WIDE R2, R0, 0x4, R2 ;  /* 0x0000000400027825 */ /* 0x001fe400078e0202 */
[----:B--2---:R-:W-:Y:S04]  /*0220*/  @!P0 STS [R9+0xc], R4 ;  /* 0x00000c0409008388 */ /* 0x004fe80000000800 */
[----:B---3--:R-:W-:Y:S04]  /*0230*/  @!P0 STS [R9+0x14d4], R6 ;  /* 0x0014d40609008388 */ /* 0x008fe80000000800 */
[----:B----4-:R-:W-:Y:S04]  /*0240*/  STS [R9+0x1d4], R8 ;  /* 0x0001d40809007388 */ /* 0x010fe80000000800 */
[----:B-----5:R-:W-:Y:S04]  /*0250*/  @!P1 STS [R9+0x1c8], R12 ;  /* 0x0001c80c09009388 */ /* 0x020fe80000000800 */
[----:B------:R-:W-:Y:S01]  /*0260*/  @!P1 STS [R9+0x254], R14 ;  /* 0x0002540e09009388 */ /* 0x000fe20000000800 */
[----:B------:R-:W-:Y:S06]  /*0270*/  BAR.SYNC.DEFER_BLOCKING 0x0 ;  /* 0x0000000000007b1d */ /* 0x000fec0000010000 */
[----:B------:R-:W-:Y:S04]  /*0280*/  LDS R5, [R11+0xc] ;  /* 0x00000c000b057984 */ /* 0x000fe80000000800 */
[----:B------:R-:W-:Y:S04]  /*0290*/  LDS R10, [R9+0x1c8] ;  /* 0x0001c800090a7984 */ /* 0x000fe80000000800 */
[----:B------:R-:W0:Y:S04]  /*02a0*/  LDS R7, [R11+0xa4] ;  /* 0x0000a4000b077984 */ /* 0x000e280000000800 */
[----:B------:R-:W-:Y:S04]  /*02b0*/  LDS R16, [R9+0x1cc] ;  /* 0x0001cc0009107984 */ /* 0x000fe80000000800 */
[----:B------:R-:W1:Y:S04]  /*02c0*/  LDS R13, [R11+0x13c] ;  /* 0x00013c000b0d7984 */ /* 0x000e680000000800 */
[----:B------:R-:W-:Y:S04]  /*02d0*/  LDS R4, [R9+0x1d0] ;  /* 0x0001d00009047984 */ /* 0x000fe80000000800 */
[----:B------:R-:W2:Y:S04]  /*02e0*/  LDS R6, [R11+0x1d4] ;  /* 0x0001d4000b067984 */ /* 0x000ea80000000800 */
[----:B------:R-:W-:Y:S04]  /*02f0*/  LDS R15, [R11+0x26c] ;  /* 0x00026c000b0f7984 */ /* 0x000fe80000000800 */
[----:B------:R-:W3:Y:S04]  /*0300*/  LDS R8, [R9+0x1d8] ;  /* 0x0001d80009087984 */ /* 0x000ee80000000800 */
[----:B------:R-:W-:Y:S04]  /*0310*/  LDS R17, [R11+0x304] ;  /* 0x000304000b117984 */ /* 0x000fe80000000800 */
[----:B------:R-:W4:Y:S04]  /*0320*/  LDS R12, [R9+0x1dc] ;  /* 0x0001dc00090c7984 */ /* 0x000f280000000800 */
[----:B------:R-:W-:Y:S04]  /*0330*/  LDS R19, [R11+0x39c] ;  /* 0x00039c000b137984 */ /* 0x000fe80000000800 */
[----:B------:R-:W5:Y:S01]  /*0340*/  LDS R14, [R9+0x1e0] ;  /* 0x0001e000090e7984 */ /* 0x000f620000000800 */
[----:B0-----:R-:W-:-:S04]  /*0350*/  IADD3 R5, PT, PT, R7, R10, R5 ;  /* 0x0000000a07057210 */ /* 0x001fc80007ffe005 */
[----:B-1----:R-:W-:-:S04]  /*0360*/  IADD3 R5, PT, PT, R13, R16, R5 ;  /* 0x000000100d057210 */ /* 0x002fc80007ffe005 */
[----:B--2---:R-:W-:-:S04]  /*0370*/  IADD3 R4, PT, PT, R6, R4, R5 ;  /* 0x0000000406047210 */ /* 0x004fc80007ffe005 */
[----:B---3--:R-:W-:-:S04]  /*0380*/  IADD3 R4, PT, PT, R8, R15, R4 ;  /* 0x0000000f08047210 */ /* 0x008fc80007ffe004 */
[----:B----4-:R-:W-:-:S04]  /*0390*/  IADD3 R4, PT, PT, R12, R17, R4 ;  /* 0x000000110c047210 */ /* 0x010fc80007ffe004 */
[----:B-----5:R-:W-:-:S05]  /*03a0*/  IADD3 R19, PT, PT, R14, R19, R4 ;  /* 0x000000130e137210 */ /* 0x020fca0007ffe004 */
[----:B------:R-:W-:Y:S01]  /*03b0*/  STG.E desc[UR4][R2.64], R19 ;  /* 0x0000001302007986 */ /* 0x000fe2000c101904 */
[----:B------:R-:W-:Y:S05]  /*03c0*/  EXIT ;  /* 0x000000000000794d */ /* 0x000fea0003800000 */
.L_x_5:
        /* <DEDUP_REMOVED lines=11> */
.L_x_7:


//--------------------- .nv.shared.reserved.0     --------------------------
	.section	.nv.shared.reserved.0,"aw",@nobits
	.weak		__nv_reservedSMEM_offset_0_alias
	.size		__nv_reservedSMEM_offset_0_alias, 0, 64
	.other		__nv_reservedSMEM_offset_0_alias,@"STO_CUDA_RESERVED_SHARED STV_DEFAULT"
__nv_reservedSMEM_offset_0_alias:
	.zero		0
	.zero		64


//--------------------- .nv.shared._Z10stencil_2dPKiPii --------------------------
	.section	.nv.shared._Z10stencil_2dPKiPii,"aw",@nobits
	.sectionflags	@""
	.align	4
.nv.shared._Z10stencil_2dPKiPii:
	.zero		6800


//--------------------- .nv.constant0._Z11dot_productPKiS0_Pii --------------------------
	.section	.nv.constant0._Z11dot_productPKiS0_Pii,"a",@progbits
	.sectionflags	@""
	.align	4
.nv.constant0._Z11dot_productPKiS0_Pii:
	.zero		924


//--------------------- .nv.constant0._Z10stencil_2dPKiPii --------------------------
	.section	.nv.constant0._Z10stencil_2dPKiPii,"a",@progbits
	.sectionflags	@""
	.align	4
.nv.constant0._Z10stencil_2dPKiPii:
	.zero		916


//--------------------- SYMBOLS --------------------------

	.type		.nv.reservedSmem.offset0,@object
	.size		.nv.reservedSmem.offset0,0x4
	.type		.nv.reservedSmem.cap,@object
	.size		.nv.reservedSmem.cap,0x4
